//
// Generated by NVIDIA NVVM Compiler
//
// Compiler Build ID: CL-36424714
// Cuda compilation tools, release 13.0, V13.0.88
// Based on NVVM 20.0.0
//

.version 9.0
.target sm_100
.address_size 64

	// .globl	_Z18sha256_cuda_kernelPKcPhm

.visible .entry _Z18sha256_cuda_kernelPKcPhm(
	.param .u64 .ptr .align 1 _Z18sha256_cuda_kernelPKcPhm_param_0,
	.param .u64 .ptr .align 1 _Z18sha256_cuda_kernelPKcPhm_param_1,
	.param .u64 _Z18sha256_cuda_kernelPKcPhm_param_2
)
{
	.reg .pred 	%p<2>;
	.reg .b16 	%rs<2>;
	.reg .b32 	%r<5>;
	.reg .b64 	%rd<9>;

	ld.param.u64 	%rd2, [_Z18sha256_cuda_kernelPKcPhm_param_0];
	ld.param.u64 	%rd3, [_Z18sha256_cuda_kernelPKcPhm_param_1];
	ld.param.u64 	%rd4, [_Z18sha256_cuda_kernelPKcPhm_param_2];
	mov.u32 	%r1, %tid.x;
	mov.u32 	%r2, %ctaid.x;
	mov.u32 	%r3, %ntid.x;
	mad.lo.s32 	%r4, %r2, %r3, %r1;
	cvt.s64.s32 	%rd1, %r4;
	setp.le.u64 	%p1, %rd4, %rd1;
	@%p1 bra 	$L__BB0_2;
	cvta.to.global.u64 	%rd5, %rd2;
	cvta.to.global.u64 	%rd6, %rd3;
	add.s64 	%rd7, %rd5, %rd1;
	ld.global.u8 	%rs1, [%rd7];
	add.s64 	%rd8, %rd6, %rd1;
	st.global.u8 	[%rd8], %rs1;
$L__BB0_2:
	ret;

}


// ===== COMPILED SASS (sm_100) =====

	.target	sm_100

	.elftype	@"ET_EXEC"


//--------------------- .note.nv.tkinfo           --------------------------
	.section	.note.nv.tkinfo,"",@"SHT_NOTE"
	.sectionflags	@"SHF_NOTE_NV_TKINFO"
	.tkinfo
        /*0018*/ 	.word	0x00000002
        /*0030*/ 	.string	""
        /*0030*/ 	.string	"ptxas"
        /*0030*/ 	.string	"Cuda compilation tools, release 13.0, V13.0.88"
        /*0030*/ 	.string	"Build cuda_13.0.r13.0/compiler.36424714_0"
        /*0030*/ 	.string	"-arch sm_100 -m 64 "



//--------------------- .note.nv.cuinfo           --------------------------
	.section	.note.nv.cuinfo,"",@"SHT_NOTE"
	.sectionflags	@"SHF_NOTE_NV_CUINFO"
        /*0018*/ 	.short	0x0002
        /*001a*/ 	.short	0x0064
        /*001c*/ 	.short	0x0082
	.zero		2


//--------------------- .nv.info                  --------------------------
	.section	.nv.info,"",@"SHT_CUDA_INFO"
	.align	4


	//----- nvinfo : EIATTR_REGCOUNT
	.align		4
        /*0000*/ 	.byte	0x04, 0x2f
        /*0002*/ 	.short	(.L_1 - .L_0)
	.align		4
.L_0:
        /*0004*/ 	.word	index@(_Z18sha256_cuda_kernelPKcPhm)
        /*0008*/ 	.word	0x00000008


	//----- nvinfo : EIATTR_FRAME_SIZE
	.align		4
.L_1:
        /*000c*/ 	.byte	0x04, 0x11
        /*000e*/ 	.short	(.L_3 - .L_2)
	.align		4
.L_2:
        /*0010*/ 	.word	index@(_Z18sha256_cuda_kernelPKcPhm)
        /*0014*/ 	.word	0x00000000


	//----- nvinfo : EIATTR_MIN_STACK_SIZE
	.align		4
.L_3:
        /*0018*/ 	.byte	0x04, 0x12
        /*001a*/ 	.short	(.L_5 - .L_4)
	.align		4
.L_4:
        /*001c*/ 	.word	index@(_Z18sha256_cuda_kernelPKcPhm)
        /*0020*/ 	.word	0x00000000
.L_5:


//--------------------- .nv.compat                --------------------------
	.section	.nv.compat,"",@"SHT_CUDA_COMPAT_INFO"
	.align	4
        /*0000*/ 	.byte	0x02, 0x09, 0x00, 0x00, 0x02, 0x02, 0x01, 0x00, 0x02, 0x05, 0x05, 0x00, 0x03, 0x07, 0x01, 0x01
        /*0010*/ 	.byte	0x02, 0x03, 0x00, 0x00, 0x02, 0x06, 0x01, 0x00, 0x04, 0x0b, 0x08, 0x00, 0x09, 0x00, 0x00, 0x00
        /*0020*/ 	.byte	0x00, 0x00, 0x00, 0x00


//--------------------- .nv.info._Z18sha256_cuda_kernelPKcPhm --------------------------
	.section	.nv.info._Z18sha256_cuda_kernelPKcPhm,"",@"SHT_CUDA_INFO"
	.sectionflags	@""
	.align	4


	//----- nvinfo : EIATTR_CUDA_API_VERSION
	.align		4
        /*0000*/ 	.byte	0x04, 0x37
        /*0002*/ 	.short	(.L_7 - .L_6)
.L_6:
        /*0004*/ 	.word	0x00000082


	//----- nvinfo : EIATTR_KPARAM_INFO
	.align		4
.L_7:
        /*0008*/ 	.byte	0x04, 0x17
        /*000a*/ 	.short	(.L_9 - .L_8)
.L_8:
        /*000c*/ 	.word	0x00000000
        /*0010*/ 	.short	0x0002
        /*0012*/ 	.short	0x0010
        /*0014*/ 	.byte	0x00, 0xf0, 0x21, 0x00


	//----- nvinfo : EIATTR_KPARAM_INFO
	.align		4
.L_9:
        /*0018*/ 	.byte	0x04, 0x17
        /*001a*/ 	.short	(.L_11 - .L_10)
.L_10:
        /*001c*/ 	.word	0x00000000
        /*0020*/ 	.short	0x0001
        /*0022*/ 	.short	0x0008
        /*0024*/ 	.byte	0x00, 0xf5, 0x21, 0x00


	//----- nvinfo : EIATTR_KPARAM_INFO
	.align		4
.L_11:
        /*0028*/ 	.byte	0x04, 0x17
        /*002a*/ 	.short	(.L_13 - .L_12)
.L_12:
        /*002c*/ 	.word	0x00000000
        /*0030*/ 	.short	0x0000
        /*0032*/ 	.short	0x0000
        /*0034*/ 	.byte	0x00, 0xf5, 0x21, 0x00


	//----- nvinfo : EIATTR_SPARSE_MMA_MASK
	.align		4
.L_13:
        /*0038*/ 	.byte	0x03, 0x50
        /*003a*/ 	.short	0x0000


	//----- nvinfo : EIATTR_MAXREG_COUNT
	.align		4
        /*003c*/ 	.byte	0x03, 0x1b
        /*003e*/ 	.short	0x00ff


	//----- nvinfo : EIATTR_MERCURY_ISA_VERSION
	.align		4
        /*0040*/ 	.byte	0x03, 0x5f
        /*0042*/ 	.short	0x0101


	//----- nvinfo : EIATTR_VRC_CTA_INIT_COUNT
	.align		4
        /*0044*/ 	.byte	0x02, 0x4a
	.zero		1
	.zero		1


	//----- nvinfo : EIATTR_EXIT_INSTR_OFFSETS
	.align		4
        /*0048*/ 	.byte	0x04, 0x1c
        /*004a*/ 	.short	(.L_15 - .L_14)


	//   ....[0]....
.L_14:
        /*004c*/ 	.word	0x00000090


	//   ....[1]....
        /*0050*/ 	.word	0x00000120


	//----- nvinfo : EIATTR_CBANK_PARAM_SIZE
	.align		4
.L_15:
        /*0054*/ 	.byte	0x03, 0x19
        /*0056*/ 	.short	0x0018


	//----- nvinfo : EIATTR_PARAM_CBANK
	.align		4
        /*0058*/ 	.byte	0x04, 0x0a
        /*005a*/ 	.short	(.L_17 - .L_16)
	.align		4
.L_16:
        /*005c*/ 	.word	index@(.nv.constant0._Z18sha256_cuda_kernelPKcPhm)
        /*0060*/ 	.short	0x0380
        /*0062*/ 	.short	0x0018


	//----- nvinfo : EIATTR_SW_WAR
	.align		4
.L_17:
        /*0064*/ 	.byte	0x04, 0x36
        /*0066*/ 	.short	(.L_19 - .L_18)
.L_18:
        /*0068*/ 	.word	0x00000008
.L_19:


//--------------------- .nv.callgraph             --------------------------
	.section	.nv.callgraph,"",@"SHT_CUDA_CALLGRAPH"
	.align	4
	.sectionentsize	8
	.align		4
        /*0000*/ 	.word	0x00000000
	.align		4
        /*0004*/ 	.word	0xffffffff
	.align		4
        /*0008*/ 	.word	0x00000000
	.align		4
        /*000c*/ 	.word	0xfffffffe
	.align		4
        /*0010*/ 	.word	0x00000000
	.align		4
        /*0014*/ 	.word	0xfffffffd
	.align		4
        /*0018*/ 	.word	0x00000000
	.align		4
        /*001c*/ 	.word	0xfffffffc


//--------------------- .text._Z18sha256_cuda_kernelPKcPhm --------------------------
	.section	.text._Z18sha256_cuda_kernelPKcPhm,"ax",@progbits
	.align	128
        .global         _Z18sha256_cuda_kernelPKcPhm
        .type           _Z18sha256_cuda_kernelPKcPhm,@function
        .size           _Z18sha256_cuda_kernelPKcPhm,(.L_x_1 - _Z18sha256_cuda_kernelPKcPhm)
        .other          _Z18sha256_cuda_kernelPKcPhm,@"STO_CUDA_ENTRY STV_DEFAULT"
_Z18sha256_cuda_kernelPKcPhm:
.text._Z18sha256_cuda_kernelPKcPhm:
[----:B------:R-:W-:Y:S01]  /*0000*/  LDC R1, c[0x0][0x37c] ;  /* 0x0000df00ff017b82 */ /* 0x000fe20000000800 */
[----:B------:R-:W0:Y:S07]  /*0010*/  S2R R4, SR_TID.X ;  /* 0x0000000000047919 */ /* 0x000e2e0000002100 */
[----:B------:R-:W0:Y:S01]  /*0020*/  S2UR UR4, SR_CTAID.X ;  /* 0x00000000000479c3 */ /* 0x000e220000002500 */
[----:B------:R-:W1:Y:S07]  /*0030*/  LDCU.64 UR6, c[0x0][0x390] ;  /* 0x00007200ff0677ac */ /* 0x000e6e0008000a00 */
[----:B------:R-:W0:Y:S02]  /*0040*/  LDC R3, c[0x0][0x360] ;  /* 0x0000d800ff037b82 */ /* 0x000e240000000800 */
[----:B0-----:R-:W-:-:S05]  /*0050*/  IMAD R4, R3, UR4, R4 ;  /* 0x0000000403047c24 */ /* 0x001fca000f8e0204 */
[----:B-1----:R-:W-:Y:S02]  /*0060*/  ISETP.GE.U32.AND P0, PT, R4, UR6, PT ;  /* 0x0000000604007c0c */ /* 0x002fe4000bf06070 */
[----:B------:R-:W-:-:S04]  /*0070*/  SHF.R.S32.HI R0, RZ, 0x1f, R4 ;  /* 0x0000001fff007819 */ /* 0x000fc80000011404 */
[----:B------:R-:W-:-:S13]  /*0080*/  ISETP.GE.U32.AND.EX P0, PT, R0, UR7, PT, P0 ;  /* 0x0000000700007c0c */ /* 0x000fda000bf06100 */
[----:B------:R-:W-:Y:S05]  /*0090*/  @P0 EXIT ;  /* 0x000000000000094d */ /* 0x000fea0003800000 */
[----:B------:R-:W0:Y:S01]  /*00a0*/  LDCU.128 UR8, c[0x0][0x380] ;  /* 0x00007000ff0877ac */ /* 0x000e220008000c00 */
[----:B------:R-:W1:Y:S01]  /*00b0*/  LDCU.64 UR4, c[0x0][0x358] ;  /* 0x00006b00ff0477ac */ /* 0x000e620008000a00 */
[----:B0-----:R-:W-:-:S04]  /*00c0*/  IADD3 R2, P0, PT, R4, UR8, RZ ;  /* 0x0000000804027c10 */ /* 0x001fc8000ff1e0ff */
[----:B------:R-:W-:-:S06]  /*00d0*/  IADD3.X R3, PT, PT, R0, UR9, RZ, P0, !PT ;  /* 0x0000000900037c10 */ /* 0x000fcc00087fe4ff */
[----:B-1----:R-:W2:Y:S01]  /*00e0*/  LDG.E.U8 R3, desc[UR4][R2.64] ;  /* 0x0000000402037981 */ /* 0x002ea2000c1e1100 */
[----:B------:R-:W-:-:S04]  /*00f0*/  IADD3 R4, P0, PT, R4, UR10, RZ ;  /* 0x0000000a04047c10 */ /* 0x000fc8000ff1e0ff */
[----:B------:R-:W-:-:S05]  /*0100*/  IADD3.X R5, PT, PT, R0, UR11, RZ, P0, !PT ;  /* 0x0000000b00057c10 */ /* 0x000fca00087fe4ff */
[----:B--2---:R-:W-:Y:S01]  /*0110*/  STG.E.U8 desc[UR4][R4.64], R3 ;  /* 0x0000000304007986 */ /* 0x004fe2000c101104 */
[----:B------:R-:W-:Y:S05]  /*0120*/  EXIT ;  /* 0x000000000000794d */ /* 0x000fea0003800000 */
.L_x_0:
[----:B------:R-:W-:-:S00]  /*0130*/  BRA `(.L_x_0) ;  /* 0xfffffffc00fc7947 */ /* 0x000fc0000383ffff */
[----:B------:R-:W-:-:S00]  /*0140*/  NOP ;  /* 0x0000000000007918 */ /* 0x000fc00000000000 */
        /* <DEDUP_REMOVED lines=11> */
.L_x_1:


//--------------------- .nv.shared.reserved.0     --------------------------
	.section	.nv.shared.reserved.0,"aw",@nobits
	.weak		__nv_reservedSMEM_offset_0_alias
	.size		__nv_reservedSMEM_offset_0_alias, 0, 64
	.other		__nv_reservedSMEM_offset_0_alias,@"STO_CUDA_RESERVED_SHARED STV_DEFAULT"
__nv_reservedSMEM_offset_0_alias:
	.zero		0
	.zero		64


//--------------------- .nv.constant0._Z18sha256_cuda_kernelPKcPhm --------------------------
	.section	.nv.constant0._Z18sha256_cuda_kernelPKcPhm,"a",@progbits
	.sectionflags	@""
	.align	4
.nv.constant0._Z18sha256_cuda_kernelPKcPhm:
	.zero		920


//--------------------- SYMBOLS --------------------------

	.type		.nv.reservedSmem.offset0,@object
	.size		.nv.reservedSmem.offset0,0x4
